	.headerflags	@"EF_CUDA_TEXMODE_UNIFIED EF_CUDA_64BIT_ADDRESS EF_CUDA_ACCELERATORS EF_CUDA_SM90 EF_CUDA_VIRTUAL_SM(EF_CUDA_SM90)"
	.elftype	@"ET_EXEC"


//--------------------- .nv.info                  --------------------------
	.section	.nv.info,"",@"SHT_CUDA_INFO"
	.align	4


	//----- nvinfo : EIATTR_REGCOUNT
	.align		4
        /*0000*/ 	.byte	0x04, 0x2f
        /*0002*/ 	.short	(.L_3 - .L_2)
	.align		4
.L_2:
        /*0004*/ 	.word	index@(triton_poi_fused__native_batch_norm_legit_no_training_convolution_relu_83)
        /*0008*/ 	.word	0x00000013


	//----- nvinfo : EIATTR_MIN_STACK_SIZE
	.align		4
.L_3:
        /*000c*/ 	.byte	0x04, 0x12
        /*000e*/ 	.short	(.L_5 - .L_4)
	.align		4
.L_4:
        /*0010*/ 	.word	index@(triton_poi_fused__native_batch_norm_legit_no_training_convolution_relu_83)
        /*0014*/ 	.word	0x00000000


	//----- nvinfo : EIATTR_FRAME_SIZE
	.align		4
.L_5:
        /*0018*/ 	.byte	0x04, 0x11
        /*001a*/ 	.short	(.L_7 - .L_6)
	.align		4
.L_6:
        /*001c*/ 	.word	index@(triton_poi_fused__native_batch_norm_legit_no_training_convolution_relu_83)
        /*0020*/ 	.word	0x00000000


	//----- nvinfo : EIATTR_MIN_STACK_SIZE
	.align		4
.L_7:
        /*0024*/ 	.byte	0x04, 0x12
        /*0026*/ 	.short	(.L_9 - .L_8)
	.align		4
.L_8:
        /*0028*/ 	.word	index@(triton_poi_fused__native_batch_norm_legit_no_training_convolution_relu_83)
        /*002c*/ 	.word	0x00000000
.L_9:


//--------------------- .nv.info.triton_poi_fused__native_batch_norm_legit_no_training_convolution_relu_83 --------------------------
	.section	.nv.info.triton_poi_fused__native_batch_norm_legit_no_training_convolution_relu_83,"",@"SHT_CUDA_INFO"
	.sectionflags	@""
	.align	4


	//----- nvinfo : EIATTR_CUDA_API_VERSION
	.align		4
        /*0000*/ 	.byte	0x04, 0x37
        /*0002*/ 	.short	(.L_11 - .L_10)
.L_10:
        /*0004*/ 	.word	0x0000007c


	//----- nvinfo : EIATTR_KPARAM_INFO
	.align		4
.L_11:
        /*0008*/ 	.byte	0x04, 0x17
        /*000a*/ 	.short	(.L_13 - .L_12)
.L_12:
        /*000c*/ 	.word	0x00000000
        /*0010*/ 	.short	0x0007
        /*0012*/ 	.short	0x0038
        /*0014*/ 	.byte	0x00, 0xf0, 0x11, 0x00


	//----- nvinfo : EIATTR_KPARAM_INFO
	.align		4
.L_13:
        /*0018*/ 	.byte	0x04, 0x17
        /*001a*/ 	.short	(.L_15 - .L_14)
.L_14:
        /*001c*/ 	.word	0x00000000
        /*0020*/ 	.short	0x0006
        /*0022*/ 	.short	0x0030
        /*0024*/ 	.byte	0x00, 0xf4, 0x21, 0x00


	//----- nvinfo : EIATTR_KPARAM_INFO
	.align		4
.L_15:
        /*0028*/ 	.byte	0x04, 0x17
        /*002a*/ 	.short	(.L_17 - .L_16)
.L_16:
        /*002c*/ 	.word	0x00000000
        /*0030*/ 	.short	0x0005
        /*0032*/ 	.short	0x0028
        /*0034*/ 	.byte	0x00, 0xf4, 0x21, 0x00


	//----- nvinfo : EIATTR_KPARAM_INFO
	.align		4
.L_17:
        /*0038*/ 	.byte	0x04, 0x17
        /*003a*/ 	.short	(.L_19 - .L_18)
.L_18:
        /*003c*/ 	.word	0x00000000
        /*0040*/ 	.short	0x0004
        /*0042*/ 	.short	0x0020
        /*0044*/ 	.byte	0x00, 0xf4, 0x21, 0x00


	//----- nvinfo : EIATTR_KPARAM_INFO
	.align		4
.L_19:
        /*0048*/ 	.byte	0x04, 0x17
        /*004a*/ 	.short	(.L_21 - .L_20)
.L_20:
        /*004c*/ 	.word	0x00000000
        /*0050*/ 	.short	0x0003
        /*0052*/ 	.short	0x0018
        /*0054*/ 	.byte	0x00, 0xf4, 0x21, 0x00


	//----- nvinfo : EIATTR_KPARAM_INFO
	.align		4
.L_21:
        /*0058*/ 	.byte	0x04, 0x17
        /*005a*/ 	.short	(.L_23 - .L_22)
.L_22:
        /*005c*/ 	.word	0x00000000
        /*0060*/ 	.short	0x0002
        /*0062*/ 	.short	0x0010
        /*0064*/ 	.byte	0x00, 0xf4, 0x21, 0x00


	//----- nvinfo : EIATTR_KPARAM_INFO
	.align		4
.L_23:
        /*0068*/ 	.byte	0x04, 0x17
        /*006a*/ 	.short	(.L_25 - .L_24)
.L_24:
        /*006c*/ 	.word	0x00000000
        /*0070*/ 	.short	0x0001
        /*0072*/ 	.short	0x0008
        /*0074*/ 	.byte	0x00, 0xf4, 0x21, 0x00


	//----- nvinfo : EIATTR_KPARAM_INFO
	.align		4
.L_25:
        /*0078*/ 	.byte	0x04, 0x17
        /*007a*/ 	.short	(.L_27 - .L_26)
.L_26:
        /*007c*/ 	.word	0x00000000
        /*0080*/ 	.short	0x0000
        /*0082*/ 	.short	0x0000
        /*0084*/ 	.byte	0x00, 0xf4, 0x21, 0x00


	//----- nvinfo : EIATTR_SPARSE_MMA_MASK
	.align		4
.L_27:
        /*0088*/ 	.byte	0x03, 0x50
        /*008a*/ 	.short	0x0000


	//----- nvinfo : EIATTR_MAXREG_COUNT
	.align		4
        /*008c*/ 	.byte	0x03, 0x1b
        /*008e*/ 	.short	0x00ff


	//----- nvinfo : EIATTR_EXIT_INSTR_OFFSETS
	.align		4
        /*0090*/ 	.byte	0x04, 0x1c
        /*0092*/ 	.short	(.L_29 - .L_28)


	//   ....[0]....
.L_28:
        /*0094*/ 	.word	0x00000350


	//----- nvinfo : EIATTR_REQNTID
	.align		4
.L_29:
        /*0098*/ 	.byte	0x04, 0x10
        /*009a*/ 	.short	(.L_31 - .L_30)
.L_30:
        /*009c*/ 	.word	0x00000080
        /*00a0*/ 	.word	0x00000001
        /*00a4*/ 	.word	0x00000001


	//----- nvinfo : EIATTR_CBANK_PARAM_SIZE
	.align		4
.L_31:
        /*00a8*/ 	.byte	0x03, 0x19
        /*00aa*/ 	.short	0x003c


	//----- nvinfo : EIATTR_PARAM_CBANK
	.align		4
        /*00ac*/ 	.byte	0x04, 0x0a
        /*00ae*/ 	.short	(.L_33 - .L_32)
	.align		4
.L_32:
        /*00b0*/ 	.word	index@(.nv.constant0.triton_poi_fused__native_batch_norm_legit_no_training_convolution_relu_83)
        /*00b4*/ 	.short	0x0210
        /*00b6*/ 	.short	0x003c


	//----- nvinfo : EIATTR_SW_WAR
	.align		4
.L_33:
        /*00b8*/ 	.byte	0x04, 0x36
        /*00ba*/ 	.short	(.L_35 - .L_34)
.L_34:
        /*00bc*/ 	.word	0x00000008
.L_35:


//--------------------- .nv.callgraph             --------------------------
	.section	.nv.callgraph,"",@"SHT_CUDA_CALLGRAPH"
	.align	4
	.sectionentsize	8
	.align		4
        /*0000*/ 	.word	0x00000000
	.align		4
        /*0004*/ 	.word	0xffffffff
	.align		4
        /*0008*/ 	.word	0x00000000
	.align		4
        /*000c*/ 	.word	0xfffffffe
	.align		4
        /*0010*/ 	.word	0x00000000
	.align		4
        /*0014*/ 	.word	0xfffffffd
	.align		4
        /*0018*/ 	.word	0x00000000
	.align		4
        /*001c*/ 	.word	0xfffffffc


//--------------------- .nv.constant4             --------------------------
	.section	.nv.constant4,"a",@progbits
	.align	8
	.align		8
.nv.constant4:
        /*0000*/ 	.dword	_$_str
	.align		8
        /*0008*/ 	.dword	_$_str_$_2


//--------------------- .text.triton_poi_fused__native_batch_norm_legit_no_training_convolution_relu_83 --------------------------
	.section	.text.triton_poi_fused__native_batch_norm_legit_no_training_convolution_relu_83,"ax",@progbits
	.align	128
        .global         triton_poi_fused__native_batch_norm_legit_no_training_convolution_relu_83
        .type           triton_poi_fused__native_batch_norm_legit_no_training_convolution_relu_83,@function
        .size           triton_poi_fused__native_batch_norm_legit_no_training_convolution_relu_83,(.L_x_1 - triton_poi_fused__native_batch_norm_legit_no_training_convolution_relu_83)
        .other          triton_poi_fused__native_batch_norm_legit_no_training_convolution_relu_83,@"STO_CUDA_ENTRY STV_DEFAULT"
triton_poi_fused__native_batch_norm_legit_no_training_convolution_relu_83:
.text.triton_poi_fused__native_batch_norm_legit_no_training_convolution_relu_83:
[----:B------:R-:W-:Y:S01]  /*0000*/  LDC R1, c[0x0][0x28] ;  /* 0x00000a00ff017b82 */ /* 0x000fe20000000800 */
[----:B------:R-:W1:Y:S07]  /*0010*/  S2R R0, SR_TID.X ;  /* 0x0000000000007919 */ /* 0x000e6e0000002100 */
[----:B------:R-:W2:Y:S01]  /*0020*/  LDC.64 R10, c[0x0][0x228] ;  /* 0x00008a00ff0a7b82 */ /* 0x000ea20000000a00 */
[----:B------:R-:W-:Y:S01]  /*0030*/  ULDC.64 UR4, c[0x0][0x208] ;  /* 0x0000820000047ab9 */ /* 0x000fe20000000a00 */
[----:B------:R-:W3:Y:S06]  /*0040*/  S2R R3, SR_CTAID.X ;  /* 0x0000000000037919 */ /* 0x000eec0000002500 */
[----:B------:R-:W4:Y:S08]  /*0050*/  LDC.64 R6, c[0x0][0x218] ;  /* 0x00008600ff067b82 */ /* 0x000f300000000a00 */
[----:B------:R-:W5:Y:S08]  /*0060*/  LDC.64 R8, c[0x0][0x220] ;  /* 0x00008800ff087b82 */ /* 0x000f700000000a00 */
[----:B------:R-:W5:Y:S01]  /*0070*/  LDC.64 R12, c[0x0][0x230] ;  /* 0x00008c00ff0c7b82 */ /* 0x000f620000000a00 */
[----:B-1----:R-:W-:-:S07]  /*0080*/  LOP3.LUT R0, R0, 0x7f, RZ, 0xc0, !PT ;  /* 0x0000007f00007812 */ /* 0x002fce00078ec0ff */
[----:B------:R-:W1:Y:S01]  /*0090*/  LDC.64 R4, c[0x0][0x238] ;  /* 0x00008e00ff047b82 */ /* 0x000e620000000a00 */
[----:B---3--:R-:W-:Y:S02]  /*00a0*/  SHF.R.S32.HI R2, RZ, 0x18, R3 ;  /* 0x00000018ff027819 */ /* 0x008fe40000011403 */
[----:B------:R-:W-:Y:S02]  /*00b0*/  LEA R0, R3, R0, 0x7 ;  /* 0x0000000003007211 */ /* 0x000fe400078e38ff */
[----:B------:R-:W-:-:S04]  /*00c0*/  SGXT R3, R2, 0x1 ;  /* 0x000000010203781a */ /* 0x000fc80000000200 */
[----:B------:R-:W-:-:S04]  /*00d0*/  LEA.HI R3, R3, R0, RZ, 0x2 ;  /* 0x0000000003037211 */ /* 0x000fc800078f10ff */
[--C-:B------:R-:W-:Y:S02]  /*00e0*/  SHF.R.S32.HI R2, RZ, 0x2, R3.reuse ;  /* 0x00000002ff027819 */ /* 0x100fe40000011403 */
[----:B------:R-:W-:-:S04]  /*00f0*/  SHF.R.S32.HI R3, RZ, 0x1f, R3 ;  /* 0x0000001fff037819 */ /* 0x000fc80000011403 */
[----:B------:R-:W-:-:S04]  /*0100*/  LEA.HI R3, R3, R2, RZ, 0x8 ;  /* 0x0000000203037211 */ /* 0x000fc800078f40ff */
[----:B------:R-:W-:-:S04]  /*0110*/  LOP3.LUT R3, R3, 0xffffff00, RZ, 0xc0, !PT ;  /* 0xffffff0003037812 */ /* 0x000fc800078ec0ff */
[----:B------:R-:W-:Y:S02]  /*0120*/  IADD3 R15, R2, -R3, RZ ;  /* 0x80000003020f7210 */ /* 0x000fe40007ffe0ff */
[----:B------:R-:W3:Y:S03]  /*0130*/  LDC.64 R2, c[0x0][0x210] ;  /* 0x00008400ff027b82 */ /* 0x000ee60000000a00 */
[----:B--2---:R-:W-:-:S05]  /*0140*/  IMAD.WIDE R10, R15, 0x4, R10 ;  /* 0x000000040f0a7825 */ /* 0x004fca00078e020a */
[----:B------:R2:W2:Y:S01]  /*0150*/  LDG.E.EL R16, desc[UR4][R10.64] ;  /* 0x000000040a107981 */ /* 0x0004a2000c2e1900 */
[----:B----4-:R-:W-:-:S04]  /*0160*/  IMAD.WIDE R6, R15, 0x4, R6 ;  /* 0x000000040f067825 */ /* 0x010fc800078e0206 */
[C---:B-----5:R-:W-:Y:S02]  /*0170*/  IMAD.WIDE R8, R15.reuse, 0x4, R8 ;  /* 0x000000040f087825 */ /* 0x060fe400078e0208 */
[----:B------:R4:W5:Y:S02]  /*0180*/  LDG.E.EL R7, desc[UR4][R6.64] ;  /* 0x0000000406077981 */ /* 0x000964000c2e1900 */
[----:B---3--:R-:W-:Y:S02]  /*0190*/  IMAD.WIDE R2, R0, 0x4, R2 ;  /* 0x0000000400027825 */ /* 0x008fe400078e0202 */
[----:B------:R-:W3:Y:S04]  /*01a0*/  LDG.E.EL R8, desc[UR4][R8.64] ;  /* 0x0000000408087981 */ /* 0x000ee8000c2e1900 */
[----:B------:R-:W5:Y:S01]  /*01b0*/  LDG.E R14, desc[UR4][R2.64] ;  /* 0x00000004020e7981 */ /* 0x000f62000c1e1900 */
[----:B0-2---:R-:W-:-:S04]  /*01c0*/  IMAD.WIDE R10, R15, 0x4, R12 ;  /* 0x000000040f0a7825 */ /* 0x005fc800078e020c */
[----:B-1----:R-:W-:Y:S02]  /*01d0*/  IMAD.WIDE R12, R15, 0x4, R4 ;  /* 0x000000040f0c7825 */ /* 0x002fe400078e0204 */
[----:B------:R-:W2:Y:S01]  /*01e0*/  LDG.E.EL R10, desc[UR4][R10.64] ;  /* 0x000000040a0a7981 */ /* 0x000ea2000c2e1900 */
[----:B----4-:R-:W-:Y:S01]  /*01f0*/  HFMA2.MMA R6, -RZ, RZ, 1.625, 0 ;  /* 0x3e800000ff067435 */ /* 0x010fe200000001ff */
[----:B------:R-:W0:Y:S02]  /*0200*/  LDC.64 R4, c[0x0][0x240] ;  /* 0x00009000ff047b82 */ /* 0x000e240000000a00 */
[----:B------:R-:W2:Y:S01]  /*0210*/  LDG.E.EL R13, desc[UR4][R12.64] ;  /* 0x000000040c0d7981 */ /* 0x000ea2000c2e1900 */
[----:B0-----:R-:W-:-:S04]  /*0220*/  IMAD.WIDE R4, R0, 0x4, R4 ;  /* 0x0000000400047825 */ /* 0x001fc800078e0204 */
[----:B------:R-:W-:-:S04]  /*0230*/  FADD R16, R16, 9.9999997473787516356e-06 ;  /* 0x3727c5ac10107421 */ /* 0x000fc80000000000 */
[----:B------:R-:W0:Y:S02]  /*0240*/  MUFU.SQRT R15, R16 ;  /* 0x00000010000f7308 */ /* 0x000e240000002000 */
[C---:B0-----:R-:W-:Y:S02]  /*0250*/  FSETP.GT.AND P0, PT, R15.reuse, 8.50705917302346158658e+37, PT ;  /* 0x7e8000000f00780b */ /* 0x041fe40003f04000 */
[----:B------:R-:W-:-:S11]  /*0260*/  FSETP.GEU.AND P1, PT, R15, 1.175494350822287508e-38, PT ;  /* 0x008000000f00780b */ /* 0x000fd60003f2e000 */
[----:B------:R-:W-:-:S04]  /*0270*/  @P0 FMUL R15, R15, 0.25 ;  /* 0x3e8000000f0f0820 */ /* 0x000fc80000400000 */
[----:B------:R-:W-:-:S06]  /*0280*/  @!P1 FMUL R15, R15, 16777216 ;  /* 0x4b8000000f0f9820 */ /* 0x000fcc0000400000 */
[----:B------:R-:W0:Y:S01]  /*0290*/  MUFU.RCP R15, R15 ;  /* 0x0000000f000f7308 */ /* 0x000e220000001000 */
[----:B------:R-:W-:Y:S01]  /*02a0*/  FSEL R6, R6, 1, P0 ;  /* 0x3f80000006067808 */ /* 0x000fe20000000000 */
[----:B-----5:R-:W-:-:S04]  /*02b0*/  FADD R7, R14, R7 ;  /* 0x000000070e077221 */ /* 0x020fc80000000000 */
[----:B------:R-:W-:Y:S01]  /*02c0*/  @!P1 FMUL R6, R6, 16777216 ;  /* 0x4b80000006069820 */ /* 0x000fe20000400000 */
[----:B---3--:R-:W-:-:S03]  /*02d0*/  FADD R8, -R8, R7 ;  /* 0x0000000708087221 */ /* 0x008fc60000000100 */
[----:B0-----:R-:W-:-:S04]  /*02e0*/  FMUL R9, R15, R6 ;  /* 0x000000060f097220 */ /* 0x001fc80000400000 */
[----:B------:R-:W-:-:S04]  /*02f0*/  FMUL R8, R8, R9 ;  /* 0x0000000908087220 */ /* 0x000fc80000400000 */
[----:B--2---:R-:W-:-:S05]  /*0300*/  FFMA R8, R10, R8, R13 ;  /* 0x000000080a087223 */ /* 0x004fca000000000d */
[----:B------:R-:W-:-:S04]  /*0310*/  FSETP.GEU.AND P0, PT, R8, RZ, PT ;  /* 0x000000ff0800720b */ /* 0x000fc80003f0e000 */
[----:B------:R-:W-:Y:S01]  /*0320*/  FSEL R9, R8, RZ, P0 ;  /* 0x000000ff08097208 */ /* 0x000fe20000000000 */
[----:B------:R-:W-:Y:S04]  /*0330*/  STG.E desc[UR4][R2.64], R7 ;  /* 0x0000000702007986 */ /* 0x000fe8000c101904 */
[----:B------:R-:W-:Y:S01]  /*0340*/  STG.E desc[UR4][R4.64], R9 ;  /* 0x0000000904007986 */ /* 0x000fe2000c101904 */
[----:B------:R-:W-:Y:S05]  /*0350*/  EXIT ;  /* 0x000000000000794d */ /* 0x000fea0003800000 */
.L_x_0:
[----:B------:R-:W-:-:S00]  /*0360*/  BRA `(.L_x_0) ;  /* 0xfffffffc00fc7947 */ /* 0x000fc0000383ffff */
[----:B------:R-:W-:-:S00]  /*0370*/  NOP ;  /* 0x0000000000007918 */ /* 0x000fc00000000000 */
        /* <DEDUP_REMOVED lines=8> */
.L_x_1:


//--------------------- .nv.global.init           --------------------------
	.section	.nv.global.init,"aw",@progbits
.nv.global.init:
	.type		_$_str,@object
	.size		_$_str,(_$_str_$_2 - _$_str)
_$_str:
        /*0000*/ 	.byte	0x5f, 0x5f, 0x43, 0x55, 0x44, 0x41, 0x5f, 0x46, 0x54, 0x5a, 0x00
	.type		_$_str_$_2,@object
	.size		_$_str_$_2,(.L_1 - _$_str_$_2)
_$_str_$_2:
        /*000b*/ 	.byte	0x5f, 0x5f, 0x43, 0x55, 0x44, 0x41, 0x5f, 0x50, 0x52, 0x45, 0x43, 0x5f, 0x53, 0x51, 0x52, 0x54
        /*001b*/ 	.byte	0x00
.L_1:


//--------------------- .nv.constant0.triton_poi_fused__native_batch_norm_legit_no_training_convolution_relu_83 --------------------------
	.section	.nv.constant0.triton_poi_fused__native_batch_norm_legit_no_training_convolution_relu_83,"a",@progbits
	.sectionflags	@""
	.align	4
.nv.constant0.triton_poi_fused__native_batch_norm_legit_no_training_convolution_relu_83:
	.zero		588
